	.headerflags	@"EF_CUDA_TEXMODE_UNIFIED EF_CUDA_64BIT_ADDRESS EF_CUDA_ACCELERATORS EF_CUDA_SM90 EF_CUDA_VIRTUAL_SM(EF_CUDA_SM90)"
	.elftype	@"ET_EXEC"


//--------------------- .nv.info                  --------------------------
	.section	.nv.info,"",@"SHT_CUDA_INFO"
	.align	4


	//----- nvinfo : EIATTR_REGCOUNT
	.align		4
        /*0000*/ 	.byte	0x04, 0x2f
        /*0002*/ 	.short	(.L_1 - .L_0)
	.align		4
.L_0:
        /*0004*/ 	.word	index@(triton_poi_fused_convolution_relu_23)
        /*0008*/ 	.word	0x0000000c


	//----- nvinfo : EIATTR_MIN_STACK_SIZE
	.align		4
.L_1:
        /*000c*/ 	.byte	0x04, 0x12
        /*000e*/ 	.short	(.L_3 - .L_2)
	.align		4
.L_2:
        /*0010*/ 	.word	index@(triton_poi_fused_convolution_relu_23)
        /*0014*/ 	.word	0x00000000


	//----- nvinfo : EIATTR_FRAME_SIZE
	.align		4
.L_3:
        /*0018*/ 	.byte	0x04, 0x11
        /*001a*/ 	.short	(.L_5 - .L_4)
	.align		4
.L_4:
        /*001c*/ 	.word	index@(triton_poi_fused_convolution_relu_23)
        /*0020*/ 	.word	0x00000000


	//----- nvinfo : EIATTR_MIN_STACK_SIZE
	.align		4
.L_5:
        /*0024*/ 	.byte	0x04, 0x12
        /*0026*/ 	.short	(.L_7 - .L_6)
	.align		4
.L_6:
        /*0028*/ 	.word	index@(triton_poi_fused_convolution_relu_23)
        /*002c*/ 	.word	0x00000000
.L_7:


//--------------------- .nv.info.triton_poi_fused_convolution_relu_23 --------------------------
	.section	.nv.info.triton_poi_fused_convolution_relu_23,"",@"SHT_CUDA_INFO"
	.sectionflags	@""
	.align	4


	//----- nvinfo : EIATTR_CUDA_API_VERSION
	.align		4
        /*0000*/ 	.byte	0x04, 0x37
        /*0002*/ 	.short	(.L_9 - .L_8)
.L_8:
        /*0004*/ 	.word	0x0000007c


	//----- nvinfo : EIATTR_KPARAM_INFO
	.align		4
.L_9:
        /*0008*/ 	.byte	0x04, 0x17
        /*000a*/ 	.short	(.L_11 - .L_10)
.L_10:
        /*000c*/ 	.word	0x00000000
        /*0010*/ 	.short	0x0002
        /*0012*/ 	.short	0x0010
        /*0014*/ 	.byte	0x00, 0xf0, 0x11, 0x00


	//----- nvinfo : EIATTR_KPARAM_INFO
	.align		4
.L_11:
        /*0018*/ 	.byte	0x04, 0x17
        /*001a*/ 	.short	(.L_13 - .L_12)
.L_12:
        /*001c*/ 	.word	0x00000000
        /*0020*/ 	.short	0x0001
        /*0022*/ 	.short	0x0008
        /*0024*/ 	.byte	0x00, 0xf4, 0x21, 0x00


	//----- nvinfo : EIATTR_KPARAM_INFO
	.align		4
.L_13:
        /*0028*/ 	.byte	0x04, 0x17
        /*002a*/ 	.short	(.L_15 - .L_14)
.L_14:
        /*002c*/ 	.word	0x00000000
        /*0030*/ 	.short	0x0000
        /*0032*/ 	.short	0x0000
        /*0034*/ 	.byte	0x00, 0xf4, 0x21, 0x00


	//----- nvinfo : EIATTR_SPARSE_MMA_MASK
	.align		4
.L_15:
        /*0038*/ 	.byte	0x03, 0x50
        /*003a*/ 	.short	0x0000


	//----- nvinfo : EIATTR_MAXREG_COUNT
	.align		4
        /*003c*/ 	.byte	0x03, 0x1b
        /*003e*/ 	.short	0x00ff


	//----- nvinfo : EIATTR_EXIT_INSTR_OFFSETS
	.align		4
        /*0040*/ 	.byte	0x04, 0x1c
        /*0042*/ 	.short	(.L_17 - .L_16)


	//   ....[0]....
.L_16:
        /*0044*/ 	.word	0x00000190


	//----- nvinfo : EIATTR_REQNTID
	.align		4
.L_17:
        /*0048*/ 	.byte	0x04, 0x10
        /*004a*/ 	.short	(.L_19 - .L_18)
.L_18:
        /*004c*/ 	.word	0x00000100
        /*0050*/ 	.word	0x00000001
        /*0054*/ 	.word	0x00000001


	//----- nvinfo : EIATTR_CBANK_PARAM_SIZE
	.align		4
.L_19:
        /*0058*/ 	.byte	0x03, 0x19
        /*005a*/ 	.short	0x0014


	//----- nvinfo : EIATTR_PARAM_CBANK
	.align		4
        /*005c*/ 	.byte	0x04, 0x0a
        /*005e*/ 	.short	(.L_21 - .L_20)
	.align		4
.L_20:
        /*0060*/ 	.word	index@(.nv.constant0.triton_poi_fused_convolution_relu_23)
        /*0064*/ 	.short	0x0210
        /*0066*/ 	.short	0x0014


	//----- nvinfo : EIATTR_SW_WAR
	.align		4
.L_21:
        /*0068*/ 	.byte	0x04, 0x36
        /*006a*/ 	.short	(.L_23 - .L_22)
.L_22:
        /*006c*/ 	.word	0x00000008
.L_23:


//--------------------- .nv.callgraph             --------------------------
	.section	.nv.callgraph,"",@"SHT_CUDA_CALLGRAPH"
	.align	4
	.sectionentsize	8
	.align		4
        /*0000*/ 	.word	0x00000000
	.align		4
        /*0004*/ 	.word	0xffffffff
	.align		4
        /*0008*/ 	.word	0x00000000
	.align		4
        /*000c*/ 	.word	0xfffffffe
	.align		4
        /*0010*/ 	.word	0x00000000
	.align		4
        /*0014*/ 	.word	0xfffffffd
	.align		4
        /*0018*/ 	.word	0x00000000
	.align		4
        /*001c*/ 	.word	0xfffffffc


//--------------------- .text.triton_poi_fused_convolution_relu_23 --------------------------
	.section	.text.triton_poi_fused_convolution_relu_23,"ax",@progbits
	.align	128
        .global         triton_poi_fused_convolution_relu_23
        .type           triton_poi_fused_convolution_relu_23,@function
        .size           triton_poi_fused_convolution_relu_23,(.L_x_1 - triton_poi_fused_convolution_relu_23)
        .other          triton_poi_fused_convolution_relu_23,@"STO_CUDA_ENTRY STV_DEFAULT"
triton_poi_fused_convolution_relu_23:
.text.triton_poi_fused_convolution_relu_23:
[----:B------:R-:W-:Y:S01]  /*0000*/  LDC R1, c[0x0][0x28] ;  /* 0x00000a00ff017b82 */ /* 0x000fe20000000800 */
[----:B------:R-:W1:Y:S07]  /*0010*/  S2R R0, SR_TID.X ;  /* 0x0000000000007919 */ /* 0x000e6e0000002100 */
[----:B------:R-:W2:Y:S01]  /*0020*/  LDC.64 R4, c[0x0][0x218] ;  /* 0x00008600ff047b82 */ /* 0x000ea20000000a00 */
[----:B------:R-:W-:Y:S01]  /*0030*/  ULDC.64 UR4, c[0x0][0x208] ;  /* 0x0000820000047ab9 */ /* 0x000fe20000000a00 */
[----:B------:R-:W3:Y:S06]  /*0040*/  S2R R7, SR_CTAID.X ;  /* 0x0000000000077919 */ /* 0x000eec0000002500 */
[----:B------:R-:W4:Y:S01]  /*0050*/  LDC.64 R2, c[0x0][0x210] ;  /* 0x00008400ff027b82 */ /* 0x000f220000000a00 */
[----:B-1----:R-:W-:Y:S01]  /*0060*/  IMAD.SHL.U32 R0, R0, 0x2, RZ ;  /* 0x0000000200007824 */ /* 0x002fe200078e00ff */
[----:B---3--:R-:W-:-:S04]  /*0070*/  SHF.R.S32.HI R6, RZ, 0x16, R7 ;  /* 0x00000016ff067819 */ /* 0x008fc80000011407 */
[----:B------:R-:W-:-:S05]  /*0080*/  LOP3.LUT R0, R0, 0x1fe, RZ, 0xc0, !PT ;  /* 0x000001fe00007812 */ /* 0x000fca00078ec0ff */
[----:B------:R-:W-:Y:S01]  /*0090*/  IMAD R7, R7, 0x200, R0 ;  /* 0x0000020007077824 */ /* 0x000fe200078e0200 */
[----:B------:R-:W-:-:S03]  /*00a0*/  SGXT R0, R6, 0x1 ;  /* 0x000000010600781a */ /* 0x000fc60000000200 */
[----:B----4-:R-:W-:Y:S01]  /*00b0*/  IMAD.WIDE R2, R7, 0x4, R2 ;  /* 0x0000000407027825 */ /* 0x010fe200078e0202 */
[----:B------:R-:W-:-:S04]  /*00c0*/  LEA.HI R0, R0, R7, RZ, 0x7 ;  /* 0x0000000700007211 */ /* 0x000fc800078f38ff */
[----:B------:R-:W-:-:S05]  /*00d0*/  LOP3.LUT R0, R0, 0xffffff80, RZ, 0xc0, !PT ;  /* 0xffffff8000007812 */ /* 0x000fca00078ec0ff */
[----:B------:R-:W-:Y:S02]  /*00e0*/  IMAD.IADD R9, R7, 0x1, -R0 ;  /* 0x0000000107097824 */ /* 0x000fe400078e0a00 */
[----:B------:R-:W3:Y:S02]  /*00f0*/  LDG.E.64 R6, desc[UR4][R2.64] ;  /* 0x0000000402067981 */ /* 0x000ee4000c1e1b00 */
[----:B--2---:R-:W-:-:S06]  /*0100*/  IMAD.WIDE R4, R9, 0x4, R4 ;  /* 0x0000000409047825 */ /* 0x004fcc00078e0204 */
[----:B------:R-:W3:Y:S02]  /*0110*/  LDG.E.EL.64 R4, desc[UR4][R4.64] ;  /* 0x0000000404047981 */ /* 0x000ee4000c2e1b00 */
[C---:B---3--:R-:W-:Y:S01]  /*0120*/  FSETP.GEU.AND P0, PT, R6.reuse, -R4, PT ;  /* 0x800000040600720b */ /* 0x048fe20003f0e000 */
[----:B------:R-:W-:Y:S01]  /*0130*/  FADD R6, R6, R4 ;  /* 0x0000000406067221 */ /* 0x000fe20000000000 */
[C---:B------:R-:W-:Y:S01]  /*0140*/  FADD R0, R7.reuse, R5 ;  /* 0x0000000507007221 */ /* 0x040fe20000000000 */
[----:B------:R-:W-:-:S03]  /*0150*/  FSETP.GEU.AND P1, PT, R7, -R5, PT ;  /* 0x800000050700720b */ /* 0x000fc60003f2e000 */
[----:B------:R-:W-:Y:S02]  /*0160*/  FSEL R6, R6, RZ, P0 ;  /* 0x000000ff06067208 */ /* 0x000fe40000000000 */
[----:B------:R-:W-:-:S05]  /*0170*/  FSEL R7, R0, RZ, P1 ;  /* 0x000000ff00077208 */ /* 0x000fca0000800000 */
[----:B------:R-:W-:Y:S01]  /*0180*/  STG.E.64 desc[UR4][R2.64], R6 ;  /* 0x0000000602007986 */ /* 0x000fe2000c101b04 */
[----:B------:R-:W-:Y:S05]  /*0190*/  EXIT ;  /* 0x000000000000794d */ /* 0x000fea0003800000 */
.L_x_0:
[----:B------:R-:W-:-:S00]  /*01a0*/  BRA `(.L_x_0) ;  /* 0xfffffffc00fc7947 */ /* 0x000fc0000383ffff */
[----:B------:R-:W-:-:S00]  /*01b0*/  NOP ;  /* 0x0000000000007918 */ /* 0x000fc00000000000 */
        /* <DEDUP_REMOVED lines=12> */
.L_x_1:


//--------------------- .nv.constant0.triton_poi_fused_convolution_relu_23 --------------------------
	.section	.nv.constant0.triton_poi_fused_convolution_relu_23,"a",@progbits
	.sectionflags	@""
	.align	4
.nv.constant0.triton_poi_fused_convolution_relu_23:
	.zero		548
